//
// Generated by NVIDIA NVVM Compiler
//
// Compiler Build ID: CL-36424714
// Cuda compilation tools, release 13.0, V13.0.88
// Based on NVVM 20.0.0
//

.version 9.0
.target sm_100
.address_size 64

	// .globl	_Z10bfs_kernelPiS_S_S_ii

.visible .entry _Z10bfs_kernelPiS_S_S_ii(
	.param .u64 .ptr .align 1 _Z10bfs_kernelPiS_S_S_ii_param_0,
	.param .u64 .ptr .align 1 _Z10bfs_kernelPiS_S_S_ii_param_1,
	.param .u64 .ptr .align 1 _Z10bfs_kernelPiS_S_S_ii_param_2,
	.param .u64 .ptr .align 1 _Z10bfs_kernelPiS_S_S_ii_param_3,
	.param .u32 _Z10bfs_kernelPiS_S_S_ii_param_4,
	.param .u32 _Z10bfs_kernelPiS_S_S_ii_param_5
)
{
	.reg .pred 	%p<4>;
	.reg .b32 	%r<17>;
	.reg .b64 	%rd<17>;

	ld.param.u64 	%rd4, [_Z10bfs_kernelPiS_S_S_ii_param_0];
	ld.param.u64 	%rd5, [_Z10bfs_kernelPiS_S_S_ii_param_1];
	ld.param.u64 	%rd6, [_Z10bfs_kernelPiS_S_S_ii_param_2];
	ld.param.u64 	%rd7, [_Z10bfs_kernelPiS_S_S_ii_param_3];
	ld.param.u32 	%r7, [_Z10bfs_kernelPiS_S_S_ii_param_4];
	ld.param.u32 	%r6, [_Z10bfs_kernelPiS_S_S_ii_param_5];
	mov.u32 	%r8, %ctaid.x;
	mov.u32 	%r9, %ntid.x;
	mov.u32 	%r10, %tid.x;
	mad.lo.s32 	%r1, %r8, %r9, %r10;
	setp.ge.s32 	%p1, %r1, %r7;
	@%p1 bra 	$L__BB0_4;
	cvta.to.global.u64 	%rd8, %rd4;
	cvta.to.global.u64 	%rd9, %rd7;
	mul.wide.s32 	%rd10, %r1, 4;
	add.s64 	%rd11, %rd9, %rd10;
	ld.global.u32 	%r11, [%rd11];
	mul.wide.s32 	%rd12, %r11, 4;
	add.s64 	%rd1, %rd8, %rd12;
	ld.global.u32 	%r16, [%rd1];
	ld.global.u32 	%r12, [%rd1+4];
	setp.ge.s32 	%p2, %r16, %r12;
	@%p2 bra 	$L__BB0_4;
	add.s32 	%r3, %r6, 1;
	cvta.to.global.u64 	%rd2, %rd5;
	cvta.to.global.u64 	%rd3, %rd6;
$L__BB0_3:
	mul.wide.s32 	%rd13, %r16, 4;
	add.s64 	%rd14, %rd2, %rd13;
	ld.global.u32 	%r13, [%rd14];
	mul.wide.s32 	%rd15, %r13, 4;
	add.s64 	%rd16, %rd3, %rd15;
	atom.relaxed.global.cas.b32 	%r14, [%rd16], -1, %r3;
	add.s32 	%r16, %r16, 1;
	ld.global.u32 	%r15, [%rd1+4];
	setp.lt.s32 	%p3, %r16, %r15;
	@%p3 bra 	$L__BB0_3;
$L__BB0_4:
	ret;

}


// ===== COMPILED SASS (sm_100) =====

	.target	sm_100

	.elftype	@"ET_EXEC"


//--------------------- .note.nv.tkinfo           --------------------------
	.section	.note.nv.tkinfo,"",@"SHT_NOTE"
	.sectionflags	@"SHF_NOTE_NV_TKINFO"
	.tkinfo
        /*0018*/ 	.word	0x00000002
        /*0030*/ 	.string	""
        /*0030*/ 	.string	"ptxas"
        /*0030*/ 	.string	"Cuda compilation tools, release 13.0, V13.0.88"
        /*0030*/ 	.string	"Build cuda_13.0.r13.0/compiler.36424714_0"
        /*0030*/ 	.string	"-arch sm_100 -m 64 "



//--------------------- .note.nv.cuinfo           --------------------------
	.section	.note.nv.cuinfo,"",@"SHT_NOTE"
	.sectionflags	@"SHF_NOTE_NV_CUINFO"
        /*0018*/ 	.short	0x0002
        /*001a*/ 	.short	0x0064
        /*001c*/ 	.short	0x0082
	.zero		2


//--------------------- .nv.info                  --------------------------
	.section	.nv.info,"",@"SHT_CUDA_INFO"
	.align	4


	//----- nvinfo : EIATTR_REGCOUNT
	.align		4
        /*0000*/ 	.byte	0x04, 0x2f
        /*0002*/ 	.short	(.L_1 - .L_0)
	.align		4
.L_0:
        /*0004*/ 	.word	index@(_Z10bfs_kernelPiS_S_S_ii)
        /*0008*/ 	.word	0x00000012


	//----- nvinfo : EIATTR_FRAME_SIZE
	.align		4
.L_1:
        /*000c*/ 	.byte	0x04, 0x11
        /*000e*/ 	.short	(.L_3 - .L_2)
	.align		4
.L_2:
        /*0010*/ 	.word	index@(_Z10bfs_kernelPiS_S_S_ii)
        /*0014*/ 	.word	0x00000000


	//----- nvinfo : EIATTR_MIN_STACK_SIZE
	.align		4
.L_3:
        /*0018*/ 	.byte	0x04, 0x12
        /*001a*/ 	.short	(.L_5 - .L_4)
	.align		4
.L_4:
        /*001c*/ 	.word	index@(_Z10bfs_kernelPiS_S_S_ii)
        /*0020*/ 	.word	0x00000000
.L_5:


//--------------------- .nv.compat                --------------------------
	.section	.nv.compat,"",@"SHT_CUDA_COMPAT_INFO"
	.align	4
        /*0000*/ 	.byte	0x02, 0x09, 0x00, 0x00, 0x02, 0x02, 0x01, 0x00, 0x02, 0x05, 0x05, 0x00, 0x03, 0x07, 0x01, 0x01
        /*0010*/ 	.byte	0x02, 0x03, 0x00, 0x00, 0x02, 0x06, 0x01, 0x00, 0x04, 0x0b, 0x08, 0x00, 0x09, 0x00, 0x00, 0x00
        /*0020*/ 	.byte	0x00, 0x00, 0x00, 0x00


//--------------------- .nv.info._Z10bfs_kernelPiS_S_S_ii --------------------------
	.section	.nv.info._Z10bfs_kernelPiS_S_S_ii,"",@"SHT_CUDA_INFO"
	.sectionflags	@""
	.align	4


	//----- nvinfo : EIATTR_CUDA_API_VERSION
	.align		4
        /*0000*/ 	.byte	0x04, 0x37
        /*0002*/ 	.short	(.L_7 - .L_6)
.L_6:
        /*0004*/ 	.word	0x00000082


	//----- nvinfo : EIATTR_KPARAM_INFO
	.align		4
.L_7:
        /*0008*/ 	.byte	0x04, 0x17
        /*000a*/ 	.short	(.L_9 - .L_8)
.L_8:
        /*000c*/ 	.word	0x00000000
        /*0010*/ 	.short	0x0005
        /*0012*/ 	.short	0x0024
        /*0014*/ 	.byte	0x00, 0xf0, 0x11, 0x00


	//----- nvinfo : EIATTR_KPARAM_INFO
	.align		4
.L_9:
        /*0018*/ 	.byte	0x04, 0x17
        /*001a*/ 	.short	(.L_11 - .L_10)
.L_10:
        /*001c*/ 	.word	0x00000000
        /*0020*/ 	.short	0x0004
        /*0022*/ 	.short	0x0020
        /*0024*/ 	.byte	0x00, 0xf0, 0x11, 0x00


	//----- nvinfo : EIATTR_KPARAM_INFO
	.align		4
.L_11:
        /*0028*/ 	.byte	0x04, 0x17
        /*002a*/ 	.short	(.L_13 - .L_12)
.L_12:
        /*002c*/ 	.word	0x00000000
        /*0030*/ 	.short	0x0003
        /*0032*/ 	.short	0x0018
        /*0034*/ 	.byte	0x00, 0xf5, 0x21, 0x00


	//----- nvinfo : EIATTR_KPARAM_INFO
	.align		4
.L_13:
        /*0038*/ 	.byte	0x04, 0x17
        /*003a*/ 	.short	(.L_15 - .L_14)
.L_14:
        /*003c*/ 	.word	0x00000000
        /*0040*/ 	.short	0x0002
        /*0042*/ 	.short	0x0010
        /*0044*/ 	.byte	0x00, 0xf5, 0x21, 0x00


	//----- nvinfo : EIATTR_KPARAM_INFO
	.align		4
.L_15:
        /*0048*/ 	.byte	0x04, 0x17
        /*004a*/ 	.short	(.L_17 - .L_16)
.L_16:
        /*004c*/ 	.word	0x00000000
        /*0050*/ 	.short	0x0001
        /*0052*/ 	.short	0x0008
        /*0054*/ 	.byte	0x00, 0xf5, 0x21, 0x00


	//----- nvinfo : EIATTR_KPARAM_INFO
	.align		4
.L_17:
        /*0058*/ 	.byte	0x04, 0x17
        /*005a*/ 	.short	(.L_19 - .L_18)
.L_18:
        /*005c*/ 	.word	0x00000000
        /*0060*/ 	.short	0x0000
        /*0062*/ 	.short	0x0000
        /*0064*/ 	.byte	0x00, 0xf5, 0x21, 0x00


	//----- nvinfo : EIATTR_SPARSE_MMA_MASK
	.align		4
.L_19:
        /*0068*/ 	.byte	0x03, 0x50
        /*006a*/ 	.short	0x0000


	//----- nvinfo : EIATTR_MAXREG_COUNT
	.align		4
        /*006c*/ 	.byte	0x03, 0x1b
        /*006e*/ 	.short	0x00ff


	//----- nvinfo : EIATTR_MERCURY_ISA_VERSION
	.align		4
        /*0070*/ 	.byte	0x03, 0x5f
        /*0072*/ 	.short	0x0101


	//----- nvinfo : EIATTR_VRC_CTA_INIT_COUNT
	.align		4
        /*0074*/ 	.byte	0x02, 0x4a
	.zero		1
	.zero		1


	//----- nvinfo : EIATTR_EXIT_INSTR_OFFSETS
	.align		4
        /*0078*/ 	.byte	0x04, 0x1c
        /*007a*/ 	.short	(.L_21 - .L_20)


	//   ....[0]....
.L_20:
        /*007c*/ 	.word	0x00000070


	//   ....[1]....
        /*0080*/ 	.word	0x00000110


	//   ....[2]....
        /*0084*/ 	.word	0x000001f0


	//----- nvinfo : EIATTR_CRS_STACK_SIZE
	.align		4
.L_21:
        /*0088*/ 	.byte	0x04, 0x1e
        /*008a*/ 	.short	(.L_23 - .L_22)
.L_22:
        /*008c*/ 	.word	0x00000000


	//----- nvinfo : EIATTR_CBANK_PARAM_SIZE
	.align		4
.L_23:
        /*0090*/ 	.byte	0x03, 0x19
        /*0092*/ 	.short	0x0028


	//----- nvinfo : EIATTR_PARAM_CBANK
	.align		4
        /*0094*/ 	.byte	0x04, 0x0a
        /*0096*/ 	.short	(.L_25 - .L_24)
	.align		4
.L_24:
        /*0098*/ 	.word	index@(.nv.constant0._Z10bfs_kernelPiS_S_S_ii)
        /*009c*/ 	.short	0x0380
        /*009e*/ 	.short	0x0028


	//----- nvinfo : EIATTR_SW_WAR
	.align		4
.L_25:
        /*00a0*/ 	.byte	0x04, 0x36
        /*00a2*/ 	.short	(.L_27 - .L_26)
.L_26:
        /*00a4*/ 	.word	0x00000008
.L_27:


//--------------------- .nv.callgraph             --------------------------
	.section	.nv.callgraph,"",@"SHT_CUDA_CALLGRAPH"
	.align	4
	.sectionentsize	8
	.align		4
        /*0000*/ 	.word	0x00000000
	.align		4
        /*0004*/ 	.word	0xffffffff
	.align		4
        /*0008*/ 	.word	0x00000000
	.align		4
        /*000c*/ 	.word	0xfffffffe
	.align		4
        /*0010*/ 	.word	0x00000000
	.align		4
        /*0014*/ 	.word	0xfffffffd
	.align		4
        /*0018*/ 	.word	0x00000000
	.align		4
        /*001c*/ 	.word	0xfffffffc


//--------------------- .text._Z10bfs_kernelPiS_S_S_ii --------------------------
	.section	.text._Z10bfs_kernelPiS_S_S_ii,"ax",@progbits
	.align	128
        .global         _Z10bfs_kernelPiS_S_S_ii
        .type           _Z10bfs_kernelPiS_S_S_ii,@function
        .size           _Z10bfs_kernelPiS_S_S_ii,(.L_x_2 - _Z10bfs_kernelPiS_S_S_ii)
        .other          _Z10bfs_kernelPiS_S_S_ii,@"STO_CUDA_ENTRY STV_DEFAULT"
_Z10bfs_kernelPiS_S_S_ii:
.text._Z10bfs_kernelPiS_S_S_ii:
[----:B------:R-:W-:Y:S01]  /*0000*/  LDC R1, c[0x0][0x37c] ;  /* 0x0000df00ff017b82 */ /* 0x000fe20000000800 */
[----:B------:R-:W0:Y:S07]  /*0010*/  S2R R0, SR_TID.X ;  /* 0x0000000000007919 */ /* 0x000e2e0000002100 */
[----:B------:R-:W0:Y:S01]  /*0020*/  S2UR UR4, SR_CTAID.X ;  /* 0x00000000000479c3 */ /* 0x000e220000002500 */
[----:B------:R-:W1:Y:S07]  /*0030*/  LDCU UR5, c[0x0][0x3a0] ;  /* 0x00007400ff0577ac */ /* 0x000e6e0008000800 */
[----:B------:R-:W0:Y:S02]  /*0040*/  LDC R5, c[0x0][0x360] ;  /* 0x0000d800ff057b82 */ /* 0x000e240000000800 */
[----:B0-----:R-:W-:-:S05]  /*0050*/  IMAD R5, R5, UR4, R0 ;  /* 0x0000000405057c24 */ /* 0x001fca000f8e0200 */
[----:B-1----:R-:W-:-:S13]  /*0060*/  ISETP.GE.AND P0, PT, R5, UR5, PT ;  /* 0x0000000505007c0c */ /* 0x002fda000bf06270 */
[----:B------:R-:W-:Y:S05]  /*0070*/  @P0 EXIT ;  /* 0x000000000000094d */ /* 0x000fea0003800000 */
[----:B------:R-:W0:Y:S01]  /*0080*/  LDC.64 R2, c[0x0][0x398] ;  /* 0x0000e600ff027b82 */ /* 0x000e220000000a00 */
[----:B------:R-:W1:Y:S01]  /*0090*/  LDCU.64 UR4, c[0x0][0x358] ;  /* 0x00006b00ff0477ac */ /* 0x000e620008000a00 */
[----:B0-----:R-:W-:-:S06]  /*00a0*/  IMAD.WIDE R2, R5, 0x4, R2 ;  /* 0x0000000405027825 */ /* 0x001fcc00078e0202 */
[----:B------:R-:W0:Y:S01]  /*00b0*/  LDC.64 R4, c[0x0][0x380] ;  /* 0x0000e000ff047b82 */ /* 0x000e220000000a00 */
[----:B-1----:R-:W0:Y:S02]  /*00c0*/  LDG.E R3, desc[UR4][R2.64] ;  /* 0x0000000402037981 */ /* 0x002e24000c1e1900 */
[----:B0-----:R-:W-:-:S05]  /*00d0*/  IMAD.WIDE R4, R3, 0x4, R4 ;  /* 0x0000000403047825 */ /* 0x001fca00078e0204 */
[----:B------:R-:W2:Y:S04]  /*00e0*/  LDG.E R0, desc[UR4][R4.64] ;  /* 0x0000000404007981 */ /* 0x000ea8000c1e1900 */
[----:B------:R-:W2:Y:S02]  /*00f0*/  LDG.E R7, desc[UR4][R4.64+0x4] ;  /* 0x0000040404077981 */ /* 0x000ea4000c1e1900 */
[----:B--2---:R-:W-:-:S13]  /*0100*/  ISETP.GE.AND P0, PT, R0, R7, PT ;  /* 0x000000070000720c */ /* 0x004fda0003f06270 */
[----:B------:R-:W-:Y:S05]  /*0110*/  @P0 EXIT ;  /* 0x000000000000094d */ /* 0x000fea0003800000 */
[----:B------:R-:W0:Y:S08]  /*0120*/  LDC R2, c[0x0][0x3a4] ;  /* 0x0000e900ff027b82 */ /* 0x000e300000000800 */
[----:B------:R-:W1:Y:S08]  /*0130*/  LDC.64 R8, c[0x0][0x388] ;  /* 0x0000e200ff087b82 */ /* 0x000e700000000a00 */
[----:B------:R-:W2:Y:S01]  /*0140*/  LDC.64 R10, c[0x0][0x390] ;  /* 0x0000e400ff0a7b82 */ /* 0x000ea20000000a00 */
[----:B0-----:R-:W-:-:S07]  /*0150*/  IADD3 R15, PT, PT, R2, 0x1, RZ ;  /* 0x00000001020f7810 */ /* 0x001fce0007ffe0ff */
.L_x_0:
[----:B-1----:R-:W-:-:S06]  /*0160*/  IMAD.WIDE R2, R0, 0x4, R8 ;  /* 0x0000000400027825 */ /* 0x002fcc00078e0208 */
[----:B------:R-:W2:Y:S01]  /*0170*/  LDG.E R3, desc[UR4][R2.64] ;  /* 0x0000000402037981 */ /* 0x000ea2000c1e1900 */
[----:B------:R-:W-:Y:S01]  /*0180*/  MOV R14, 0xffffffff ;  /* 0xffffffff000e7802 */ /* 0x000fe20000000f00 */
[----:B--2---:R-:W-:-:S05]  /*0190*/  IMAD.WIDE R6, R3, 0x4, R10 ;  /* 0x0000000403067825 */ /* 0x004fca00078e020a */
[----:B-----5:R0:W5:Y:S04]  /*01a0*/  ATOMG.E.CAS.STRONG.GPU PT, RZ, [R6], R14, R15 ;  /* 0x0000000e06ff73a9 */ /* 0x02016800001ee10f */
[----:B------:R-:W2:Y:S01]  /*01b0*/  LDG.E R13, desc[UR4][R4.64+0x4] ;  /* 0x00000404040d7981 */ /* 0x000ea2000c1e1900 */
[----:B------:R-:W-:-:S04]  /*01c0*/  IADD3 R0, PT, PT, R0, 0x1, RZ ;  /* 0x0000000100007810 */ /* 0x000fc80007ffe0ff */
[----:B--2---:R-:W-:-:S13]  /*01d0*/  ISETP.GE.AND P0, PT, R0, R13, PT ;  /* 0x0000000d0000720c */ /* 0x004fda0003f06270 */
[----:B0-----:R-:W-:Y:S05]  /*01e0*/  @!P0 BRA `(.L_x_0) ;  /* 0xfffffffc00dc8947 */ /* 0x001fea000383ffff */
[----:B------:R-:W-:Y:S05]  /*01f0*/  EXIT ;  /* 0x000000000000794d */ /* 0x000fea0003800000 */
.L_x_1:
[----:B------:R-:W-:-:S00]  /*0200*/  BRA `(.L_x_1) ;  /* 0xfffffffc00fc7947 */ /* 0x000fc0000383ffff */
[----:B------:R-:W-:-:S00]  /*0210*/  NOP ;  /* 0x0000000000007918 */ /* 0x000fc00000000000 */
        /* <DEDUP_REMOVED lines=14> */
.L_x_2:


//--------------------- .nv.shared.reserved.0     --------------------------
	.section	.nv.shared.reserved.0,"aw",@nobits
	.weak		__nv_reservedSMEM_offset_0_alias
	.size		__nv_reservedSMEM_offset_0_alias, 0, 64
	.other		__nv_reservedSMEM_offset_0_alias,@"STO_CUDA_RESERVED_SHARED STV_DEFAULT"
__nv_reservedSMEM_offset_0_alias:
	.zero		0
	.zero		64


//--------------------- .nv.constant0._Z10bfs_kernelPiS_S_S_ii --------------------------
	.section	.nv.constant0._Z10bfs_kernelPiS_S_S_ii,"a",@progbits
	.sectionflags	@""
	.align	4
.nv.constant0._Z10bfs_kernelPiS_S_S_ii:
	.zero		936


//--------------------- SYMBOLS --------------------------

	.type		.nv.reservedSmem.offset0,@object
	.size		.nv.reservedSmem.offset0,0x4
